//
// Generated by NVIDIA NVVM Compiler
//
// Compiler Build ID: CL-36424714
// Cuda compilation tools, release 13.0, V13.0.88
// Based on NVVM 20.0.0
//

.version 9.0
.target sm_100
.address_size 64

	// .globl	_Z7app_bfsP5queueP4node
.extern .func  (.param .b64 func_retval0) malloc
(
	.param .b64 malloc_param_0
)
;
.extern .func  (.param .b32 func_retval0) vprintf
(
	.param .b64 vprintf_param_0,
	.param .b64 vprintf_param_1
)
;
.global .align 1 .b8 $str[23] = {91, 69, 114, 114, 111, 114, 93, 77, 97, 108, 108, 111, 99, 32, 102, 97, 105, 108, 101, 100, 33, 10};

.visible .entry _Z7app_bfsP5queueP4node(
	.param .u64 .ptr .align 1 _Z7app_bfsP5queueP4node_param_0,
	.param .u64 .ptr .align 1 _Z7app_bfsP5queueP4node_param_1
)
{
	.reg .pred 	%p<10>;
	.reg .b32 	%r<10>;
	.reg .b64 	%rd<21>;

	ld.param.u64 	%rd9, [_Z7app_bfsP5queueP4node_param_0];
	ld.param.u64 	%rd8, [_Z7app_bfsP5queueP4node_param_1];
	cvta.to.global.u64 	%rd1, %rd9;
	mov.u32 	%r1, %ctaid.x;
	mov.u32 	%r2, %tid.x;
	or.b32  	%r4, %r1, %r2;
	setp.ne.s32 	%p1, %r4, 0;
	@%p1 bra 	$L__BB0_2;
	st.global.u64 	[%rd1], %rd8;
	st.global.u64 	[%rd1+8], %rd8;
$L__BB0_2:
	bar.sync 	0;
	{ // callseq 0, 0
	.param .b64 param0;
	st.param.b64 	[param0], 16;
	.param .b64 retval0;
	call.uni (retval0), 
	malloc, 
	(
	param0
	);
	ld.param.b64 	%rd10, [retval0];
	} // callseq 0
	and.b32  	%r5, %r2, 1;
	setp.eq.b32 	%p2, %r5, 1;
	not.pred 	%p3, %p2;
	@%p3 bra 	$L__BB0_3;
	bra.uni 	$L__BB0_9;
$L__BB0_3:
	mov.u32 	%r7, %ntid.x;
	mad.lo.s32 	%r3, %r1, %r7, %r2;
	{ // callseq 1, 0
	.param .b64 param0;
	st.param.b64 	[param0], 16;
	.param .b64 retval0;
	call.uni (retval0), 
	malloc, 
	(
	param0
	);
	ld.param.b64 	%rd14, [retval0];
	} // callseq 1
	setp.ne.s64 	%p7, %rd14, 0;
	@%p7 bra 	$L__BB0_5;
	mov.u64 	%rd19, $str;
	cvta.global.u64 	%rd20, %rd19;
	{ // callseq 2, 0
	.param .b64 param0;
	st.param.b64 	[param0], %rd20;
	.param .b64 param1;
	st.param.b64 	[param1], 0;
	.param .b32 retval0;
	call.uni (retval0), 
	vprintf, 
	(
	param0, 
	param1
	);
	ld.param.b32 	%r8, [retval0];
	} // callseq 2
	bra.uni 	$L__BB0_13;
$L__BB0_5:
	st.u32 	[%rd14], %r3;
	mov.b64 	%rd15, 0;
	st.u64 	[%rd14+8], %rd15;
$L__BB0_6:
	ld.global.u64 	%rd4, [%rd1+8];
	ld.u64 	%rd5, [%rd4+8];
	setp.ne.s64 	%p8, %rd5, 0;
	@%p8 bra 	$L__BB0_14;
	atom.relaxed.cas.b64 	%rd17, [%rd4+8], 0, %rd14;
	setp.eq.s64 	%p9, %rd17, 0;
	@%p9 bra 	$L__BB0_8;
	bra.uni 	$L__BB0_6;
$L__BB0_8:
	atom.relaxed.global.cas.b64 	%rd18, [%rd1+8], %rd4, %rd14;
	bra.uni 	$L__BB0_13;
$L__BB0_9:
	ld.global.u64 	%rd6, [%rd1];
	ld.global.u64 	%rd11, [%rd1+8];
	ld.u64 	%rd7, [%rd6+8];
	setp.ne.s64 	%p4, %rd6, %rd11;
	@%p4 bra 	$L__BB0_12;
	setp.eq.s64 	%p6, %rd7, 0;
	@%p6 bra 	$L__BB0_13;
	atom.relaxed.global.cas.b64 	%rd13, [%rd1+8], %rd6, %rd7;
	bra.uni 	$L__BB0_9;
$L__BB0_12:
	ld.u32 	%r6, [%rd7];
	st.u32 	[%rd10], %r6;
	atom.relaxed.global.cas.b64 	%rd12, [%rd1], %rd6, %rd7;
	setp.ne.s64 	%p5, %rd6, %rd12;
	@%p5 bra 	$L__BB0_9;
$L__BB0_13:
	ret;
$L__BB0_14:
	atom.relaxed.global.cas.b64 	%rd16, [%rd1+8], %rd4, %rd5;
	bra.uni 	$L__BB0_6;

}


// ===== COMPILED SASS (sm_100) =====

	.target	sm_100

	.elftype	@"ET_EXEC"


//--------------------- .note.nv.tkinfo           --------------------------
	.section	.note.nv.tkinfo,"",@"SHT_NOTE"
	.sectionflags	@"SHF_NOTE_NV_TKINFO"
	.tkinfo
        /*0018*/ 	.word	0x00000002
        /*0030*/ 	.string	""
        /*0030*/ 	.string	"ptxas"
        /*0030*/ 	.string	"Cuda compilation tools, release 13.0, V13.0.88"
        /*0030*/ 	.string	"Build cuda_13.0.r13.0/compiler.36424714_0"
        /*0030*/ 	.string	"-arch sm_100 -m 64 "



//--------------------- .note.nv.cuinfo           --------------------------
	.section	.note.nv.cuinfo,"",@"SHT_NOTE"
	.sectionflags	@"SHF_NOTE_NV_CUINFO"
        /*0018*/ 	.short	0x0002
        /*001a*/ 	.short	0x0064
        /*001c*/ 	.short	0x0082
	.zero		2


//--------------------- .nv.info                  --------------------------
	.section	.nv.info,"",@"SHT_CUDA_INFO"
	.align	4


	//----- nvinfo : EIATTR_REGCOUNT
	.align		4
        /*0000*/ 	.byte	0x04, 0x2f
        /*0002*/ 	.short	(.L_2 - .L_1)
	.align		4
.L_1:
        /*0004*/ 	.word	index@(_Z7app_bfsP5queueP4node)
        /*0008*/ 	.word	0x00000018


	//----- nvinfo : EIATTR_FRAME_SIZE
	.align		4
.L_2:
        /*000c*/ 	.byte	0x04, 0x11
        /*000e*/ 	.short	(.L_4 - .L_3)
	.align		4
.L_3:
        /*0010*/ 	.word	index@(_Z7app_bfsP5queueP4node)
        /*0014*/ 	.word	0x00000000


	//----- nvinfo : EIATTR_MIN_STACK_SIZE
	.align		4
.L_4:
        /*0018*/ 	.byte	0x04, 0x12
        /*001a*/ 	.short	(.L_6 - .L_5)
	.align		4
.L_5:
        /*001c*/ 	.word	index@(_Z7app_bfsP5queueP4node)
        /*0020*/ 	.word	0x00000000
.L_6:


//--------------------- .nv.compat                --------------------------
	.section	.nv.compat,"",@"SHT_CUDA_COMPAT_INFO"
	.align	4
        /*0000*/ 	.byte	0x02, 0x09, 0x00, 0x00, 0x02, 0x02, 0x01, 0x00, 0x02, 0x05, 0x05, 0x00, 0x03, 0x07, 0x01, 0x01
        /*0010*/ 	.byte	0x02, 0x03, 0x00, 0x00, 0x02, 0x06, 0x01, 0x00, 0x04, 0x0b, 0x08, 0x00, 0x09, 0x00, 0x00, 0x00
        /*0020*/ 	.byte	0x00, 0x00, 0x00, 0x00


//--------------------- .nv.info._Z7app_bfsP5queueP4node --------------------------
	.section	.nv.info._Z7app_bfsP5queueP4node,"",@"SHT_CUDA_INFO"
	.sectionflags	@""
	.align	4


	//----- nvinfo : EIATTR_CUDA_API_VERSION
	.align		4
        /*0000*/ 	.byte	0x04, 0x37
        /*0002*/ 	.short	(.L_8 - .L_7)
.L_7:
        /*0004*/ 	.word	0x00000082


	//----- nvinfo : EIATTR_KPARAM_INFO
	.align		4
.L_8:
        /*0008*/ 	.byte	0x04, 0x17
        /*000a*/ 	.short	(.L_10 - .L_9)
.L_9:
        /*000c*/ 	.word	0x00000000
        /*0010*/ 	.short	0x0001
        /*0012*/ 	.short	0x0008
        /*0014*/ 	.byte	0x00, 0xf5, 0x21, 0x00


	//----- nvinfo : EIATTR_KPARAM_INFO
	.align		4
.L_10:
        /*0018*/ 	.byte	0x04, 0x17
        /*001a*/ 	.short	(.L_12 - .L_11)
.L_11:
        /*001c*/ 	.word	0x00000000
        /*0020*/ 	.short	0x0000
        /*0022*/ 	.short	0x0000
        /*0024*/ 	.byte	0x00, 0xf5, 0x21, 0x00


	//----- nvinfo : EIATTR_SPARSE_MMA_MASK
	.align		4
.L_12:
        /*0028*/ 	.byte	0x03, 0x50
        /*002a*/ 	.short	0x0000


	//----- nvinfo : EIATTR_MAXREG_COUNT
	.align		4
        /*002c*/ 	.byte	0x03, 0x1b
        /*002e*/ 	.short	0x00ff


	//----- nvinfo : EIATTR_NUM_BARRIERS
	.align		4
        /*0030*/ 	.byte	0x02, 0x4c
        /*0032*/ 	.byte	0x01
	.zero		1


	//----- nvinfo : EIATTR_EXTERNS
	.align		4
        /*0034*/ 	.byte	0x04, 0x0f
        /*0036*/ 	.short	(.L_14 - .L_13)


	//   ....[0]....
	.align		4
.L_13:
        /*0038*/ 	.word	index@(malloc)


	//   ....[1]....
	.align		4
        /*003c*/ 	.word	index@(vprintf)


	//----- nvinfo : EIATTR_MERCURY_ISA_VERSION
	.align		4
.L_14:
        /*0040*/ 	.byte	0x03, 0x5f
        /*0042*/ 	.short	0x0101


	//----- nvinfo : EIATTR_VRC_CTA_INIT_COUNT
	.align		4
        /*0044*/ 	.byte	0x02, 0x4a
	.zero		1
	.zero		1


	//----- nvinfo : EIATTR_SYSCALL_OFFSETS
	.align		4
        /*0048*/ 	.byte	0x04, 0x46
        /*004a*/ 	.short	(.L_16 - .L_15)


	//   ....[0]....
.L_15:
        /*004c*/ 	.word	0x00000140


	//   ....[1]....
        /*0050*/ 	.word	0x00000350


	//   ....[2]....
        /*0054*/ 	.word	0x00000420


	//----- nvinfo : EIATTR_EXIT_INSTR_OFFSETS
	.align		4
.L_16:
        /*0058*/ 	.byte	0x04, 0x1c
        /*005a*/ 	.short	(.L_18 - .L_17)


	//   ....[0]....
.L_17:
        /*005c*/ 	.word	0x00000220


	//   ....[1]....
        /*0060*/ 	.word	0x000002d0


	//   ....[2]....
        /*0064*/ 	.word	0x00000430


	//   ....[3]....
        /*0068*/ 	.word	0x000006a0


	//----- nvinfo : EIATTR_CRS_STACK_SIZE
	.align		4
.L_18:
        /*006c*/ 	.byte	0x04, 0x1e
        /*006e*/ 	.short	(.L_20 - .L_19)
.L_19:
        /*0070*/ 	.word	0x00000000


	//----- nvinfo : EIATTR_CBANK_PARAM_SIZE
	.align		4
.L_20:
        /*0074*/ 	.byte	0x03, 0x19
        /*0076*/ 	.short	0x0010


	//----- nvinfo : EIATTR_PARAM_CBANK
	.align		4
        /*0078*/ 	.byte	0x04, 0x0a
        /*007a*/ 	.short	(.L_22 - .L_21)
	.align		4
.L_21:
        /*007c*/ 	.word	index@(.nv.constant0._Z7app_bfsP5queueP4node)
        /*0080*/ 	.short	0x0380
        /*0082*/ 	.short	0x0010


	//----- nvinfo : EIATTR_SW_WAR
	.align		4
.L_22:
        /*0084*/ 	.byte	0x04, 0x36
        /*0086*/ 	.short	(.L_24 - .L_23)
.L_23:
        /*0088*/ 	.word	0x00000008
.L_24:


//--------------------- .nv.callgraph             --------------------------
	.section	.nv.callgraph,"",@"SHT_CUDA_CALLGRAPH"
	.align	4
	.sectionentsize	8
	.align		4
        /*0000*/ 	.word	0x00000000
	.align		4
        /*0004*/ 	.word	0xffffffff
	.align		4
        /*0008*/ 	.word	index@(_Z7app_bfsP5queueP4node)
	.align		4
        /*000c*/ 	.word	index@(vprintf)
	.align		4
        /*0010*/ 	.word	index@(_Z7app_bfsP5queueP4node)
	.align		4
        /*0014*/ 	.word	index@(malloc)
	.align		4
        /*0018*/ 	.word	0x00000000
	.align		4
        /*001c*/ 	.word	0xfffffffe
	.align		4
        /*0020*/ 	.word	0x00000000
	.align		4
        /*0024*/ 	.word	0xfffffffd
	.align		4
        /*0028*/ 	.word	0x00000000
	.align		4
        /*002c*/ 	.word	0xfffffffc


//--------------------- .nv.constant4             --------------------------
	.section	.nv.constant4,"a",@progbits
	.align	8
	.align		8
.nv.constant4:
        /*0000*/ 	.dword	malloc
	.align		8
        /*0008*/ 	.dword	vprintf
	.align		8
        /*0010*/ 	.dword	$str


//--------------------- .text._Z7app_bfsP5queueP4node --------------------------
	.section	.text._Z7app_bfsP5queueP4node,"ax",@progbits
	.align	128
        .global         _Z7app_bfsP5queueP4node
        .type           _Z7app_bfsP5queueP4node,@function
        .size           _Z7app_bfsP5queueP4node,(.L_x_15 - _Z7app_bfsP5queueP4node)
        .other          _Z7app_bfsP5queueP4node,@"STO_CUDA_ENTRY STV_DEFAULT"
_Z7app_bfsP5queueP4node:
.text._Z7app_bfsP5queueP4node:
[----:B------:R-:W0:Y:S01]  /*0000*/  LDC R1, c[0x0][0x37c] ;  /* 0x0000df00ff017b82 */ /* 0x000e220000000800 */
[----:B------:R-:W1:Y:S07]  /*0010*/  S2R R16, SR_TID.X ;  /* 0x0000000000107919 */ /* 0x000e6e0000002100 */
[----:B------:R-:W1:Y:S01]  /*0020*/  S2UR UR40, SR_CTAID.X ;  /* 0x00000000002879c3 */ /* 0x000e620000002500 */
[----:B------:R-:W2:Y:S01]  /*0030*/  LDCU.64 UR36, c[0x0][0x358] ;  /* 0x00006b00ff2477ac */ /* 0x000ea20008000a00 */
[----:B------:R-:W-:Y:S01]  /*0040*/  MOV R0, 0x0 ;  /* 0x0000000000007802 */ /* 0x000fe20000000f00 */
[----:B------:R-:W-:Y:S01]  /*0050*/  IMAD.MOV.U32 R4, RZ, RZ, 0x10 ;  /* 0x00000010ff047424 */ /* 0x000fe200078e00ff */
[----:B------:R-:W3:Y:S01]  /*0060*/  LDCU.64 UR4, c[0x0][0x380] ;  /* 0x00007000ff0477ac */ /* 0x000ee20008000a00 */
[----:B------:R-:W-:-:S03]  /*0070*/  IMAD.MOV.U32 R5, RZ, RZ, RZ ;  /* 0x000000ffff057224 */ /* 0x000fc600078e00ff */
[----:B------:R4:W0:Y:S01]  /*0080*/  LDC.64 R6, c[0x4][R0] ;  /* 0x0100000000067b82 */ /* 0x0008220000000a00 */
[----:B------:R-:W-:Y:S01]  /*0090*/  UMOV UR38, 0x8 ;  /* 0x0000000800267882 */ /* 0x000fe20000000000 */
[----:B------:R-:W-:Y:S02]  /*00a0*/  UMOV UR39, 0x0 ;  /* 0x0000000000277882 */ /* 0x000fe40000000000 */
[----:B---3--:R-:W-:-:S04]  /*00b0*/  UIMAD.WIDE.U32 UR38, UR4, 0x1, UR38 ;  /* 0x00000001042678a5 */ /* 0x008fc8000f8e0026 */
[----:B------:R-:W-:Y:S01]  /*00c0*/  UIADD3 UR39, UPT, UPT, UR39, UR5, URZ ;  /* 0x0000000527277290 */ /* 0x000fe2000fffe0ff */
[----:B-1----:R-:W-:-:S13]  /*00d0*/  LOP3.LUT P0, RZ, R16, UR40, RZ, 0xfc, !PT ;  /* 0x0000002810ff7c12 */ /* 0x002fda000f80fcff */
[----:B------:R-:W2:Y:S08]  /*00e0*/  @!P0 LDC.64 R2, c[0x0][0x380] ;  /* 0x0000e000ff028b82 */ /* 0x000eb00000000a00 */
[----:B------:R-:W2:Y:S02]  /*00f0*/  @!P0 LDC.64 R8, c[0x0][0x388] ;  /* 0x0000e200ff088b82 */ /* 0x000ea40000000a00 */
[----:B--2---:R4:W-:Y:S04]  /*0100*/  @!P0 STG.E.64 desc[UR36][R2.64], R8 ;  /* 0x0000000802008986 */ /* 0x0049e8000c101b24 */
[----:B------:R4:W-:Y:S02]  /*0110*/  @!P0 STG.E.64 desc[UR36][R2.64+0x8], R8 ;  /* 0x0000080802008986 */ /* 0x0009e4000c101b24 */
[----:B0-----:R-:W-:Y:S06]  /*0120*/  BAR.SYNC.DEFER_BLOCKING 0x0 ;  /* 0x0000000000007b1d */ /* 0x001fec0000010000 */
[----:B------:R-:W-:-:S07]  /*0130*/  LEPC R20, `(.L_x_0) ;  /* 0x000000001014794e */ /* 0x000fce0000000000 */
[----:B----4-:R-:W-:Y:S05]  /*0140*/  CALL.ABS.NOINC R6 ;  /* 0x0000000006007343 */ /* 0x010fea0003c00000 */
.L_x_0:
[----:B------:R-:W-:-:S04]  /*0150*/  LOP3.LUT R0, R16, 0x1, RZ, 0xc0, !PT ;  /* 0x0000000110007812 */ /* 0x000fc800078ec0ff */
[----:B------:R-:W-:-:S13]  /*0160*/  ISETP.NE.U32.AND P0, PT, R0, 0x1, PT ;  /* 0x000000010000780c */ /* 0x000fda0003f05070 */
[----:B------:R-:W-:Y:S05]  /*0170*/  @P0 BRA `(.L_x_1) ;  /* 0x0000000000580947 */ /* 0x000fea0003800000 */
[----:B------:R-:W0:Y:S02]  /*0180*/  LDC.64 R6, c[0x0][0x380] ;  /* 0x0000e000ff067b82 */ /* 0x000e240000000a00 */
.L_x_3:
[----:B01----:R-:W2:Y:S04]  /*0190*/  LDG.E.64 R8, desc[UR36][R6.64] ;  /* 0x0000002406087981 */ /* 0x003ea8000c1e1b00 */
[----:B------:R-:W3:Y:S01]  /*01a0*/  LDG.E.64 R2, desc[UR36][R6.64+0x8] ;  /* 0x0000082406027981 */ /* 0x000ee2000c1e1b00 */
[----:B------:R-:W-:Y:S05]  /*01b0*/  YIELD ;  /* 0x0000000000007946 */ /* 0x000fea0003800000 */
[----:B--2--5:R0:W5:Y:S01]  /*01c0*/  LD.E.64 R10, desc[UR36][R8.64+0x8] ;  /* 0x00000824080a7980 */ /* 0x024162000c101b00 */
[----:B---3--:R-:W-:-:S04]  /*01d0*/  ISETP.NE.U32.AND P0, PT, R8, R2, PT ;  /* 0x000000020800720c */ /* 0x008fc80003f05070 */
[----:B------:R-:W-:-:S13]  /*01e0*/  ISETP.NE.AND.EX P0, PT, R9, R3, PT, P0 ;  /* 0x000000030900720c */ /* 0x000fda0003f05300 */
[----:B0-----:R-:W-:Y:S05]  /*01f0*/  @P0 BRA `(.L_x_2) ;  /* 0x00000000001c0947 */ /* 0x001fea0003800000 */
[----:B-----5:R-:W-:-:S04]  /*0200*/  ISETP.NE.U32.AND P0, PT, R10, RZ, PT ;  /* 0x000000ff0a00720c */ /* 0x020fc80003f05070 */
[----:B------:R-:W-:-:S13]  /*0210*/  ISETP.NE.AND.EX P0, PT, R11, RZ, PT, P0 ;  /* 0x000000ff0b00720c */ /* 0x000fda0003f05300 */
[----:B------:R-:W-:Y:S05]  /*0220*/  @!P0 EXIT ;  /* 0x000000000000894d */ /* 0x000fea0003800000 */
[----:B------:R-:W-:Y:S02]  /*0230*/  IMAD.U32 R2, RZ, RZ, UR38 ;  /* 0x00000026ff027e24 */ /* 0x000fe4000f8e00ff */
[----:B------:R-:W-:-:S05]  /*0240*/  IMAD.U32 R3, RZ, RZ, UR39 ;  /* 0x00000027ff037e24 */ /* 0x000fca000f8e00ff */
[----:B------:R1:W5:Y:S01]  /*0250*/  ATOMG.E.CAS.64.STRONG.GPU PT, RZ, [R2], R8, R10 ;  /* 0x0000000802ff73a9 */ /* 0x00036200001ee50a */
[----:B------:R-:W-:Y:S05]  /*0260*/  BRA `(.L_x_3) ;  /* 0xfffffffc00c87947 */ /* 0x000fea000383ffff */
.L_x_2:
[----:B-----5:R-:W2:Y:S04]  /*0270*/  LD.E R13, desc[UR36][R10.64] ;  /* 0x000000240a0d7980 */ /* 0x020ea8000c101900 */
[----:B--2---:R1:W-:Y:S04]  /*0280*/  ST.E desc[UR36][R4.64], R13 ;  /* 0x0000000d04007985 */ /* 0x0043e8000c101924 */
[----:B------:R-:W2:Y:S02]  /*0290*/  ATOMG.E.CAS.64.STRONG.GPU PT, R2, [R6], R8, R10 ;  /* 0x00000008060273a9 */ /* 0x000ea400001ee50a */
[----:B--2---:R-:W-:-:S04]  /*02a0*/  ISETP.NE.U32.AND P0, PT, R8, R2, PT ;  /* 0x000000020800720c */ /* 0x004fc80003f05070 */
[----:B------:R-:W-:-:S13]  /*02b0*/  ISETP.NE.AND.EX P0, PT, R9, R3, PT, P0 ;  /* 0x000000030900720c */ /* 0x000fda0003f05300 */
[----:B-1----:R-:W-:Y:S05]  /*02c0*/  @P0 BRA `(.L_x_3) ;  /* 0xfffffffc00b00947 */ /* 0x002fea000383ffff */
[----:B------:R-:W-:Y:S05]  /*02d0*/  EXIT ;  /* 0x000000000000794d */ /* 0x000fea0003800000 */
.L_x_1:
[----:B------:R-:W0:Y:S01]  /*02e0*/  LDC R17, c[0x0][0x360] ;  /* 0x0000d800ff117b82 */ /* 0x000e220000000800 */
[----:B------:R-:W-:Y:S01]  /*02f0*/  MOV R0, 0x0 ;  /* 0x0000000000007802 */ /* 0x000fe20000000f00 */
[----:B------:R-:W-:Y:S02]  /*0300*/  IMAD.MOV.U32 R4, RZ, RZ, 0x10 ;  /* 0x00000010ff047424 */ /* 0x000fe400078e00ff */
[----:B------:R-:W-:-:S04]  /*0310*/  IMAD.MOV.U32 R5, RZ, RZ, RZ ;  /* 0x000000ffff057224 */ /* 0x000fc800078e00ff */
[----:B------:R1:W2:Y:S02]  /*0320*/  LDC.64 R2, c[0x4][R0] ;  /* 0x0100000000027b82 */ /* 0x0002a40000000a00 */
[----:B01----:R-:W-:-:S07]  /*0330*/  IMAD R17, R17, UR40, R16 ;  /* 0x0000002811117c24 */ /* 0x003fce000f8e0210 */
[----:B------:R-:W-:-:S07]  /*0340*/  LEPC R20, `(.L_x_4) ;  /* 0x000000001014794e */ /* 0x000fce0000000000 */
[----:B--2---:R-:W-:Y:S05]  /*0350*/  CALL.ABS.NOINC R2 ;  /* 0x0000000002007343 */ /* 0x004fea0003c00000 */
.L_x_4:
[----:B------:R-:W-:Y:S01]  /*0360*/  ISETP.NE.U32.AND P0, PT, R4, RZ, PT ;  /* 0x000000ff0400720c */ /* 0x000fe20003f05070 */
[----:B------:R-:W-:Y:S02]  /*0370*/  IMAD.MOV.U32 R6, RZ, RZ, R4 ;  /* 0x000000ffff067224 */ /* 0x000fe400078e0004 */
[----:B------:R-:W-:Y:S01]  /*0380*/  IMAD.MOV.U32 R7, RZ, RZ, R5 ;  /* 0x000000ffff077224 */ /* 0x000fe200078e0005 */
[----:B------:R-:W-:-:S13]  /*0390*/  ISETP.NE.AND.EX P0, PT, R5, RZ, PT, P0 ;  /* 0x000000ff0500720c */ /* 0x000fda0003f05300 */
[----:B------:R-:W-:Y:S05]  /*03a0*/  @P0 BRA `(.L_x_5) ;  /* 0x0000000000240947 */ /* 0x000fea0003800000 */
[----:B------:R-:W-:Y:S01]  /*03b0*/  MOV R0, 0x8 ;  /* 0x0000000800007802 */ /* 0x000fe20000000f00 */
[----:B------:R-:W0:Y:S01]  /*03c0*/  LDCU.64 UR4, c[0x4][0x10] ;  /* 0x01000200ff0477ac */ /* 0x000e220008000a00 */
[----:B------:R-:W-:Y:S02]  /*03d0*/  CS2R R6, SRZ ;  /* 0x0000000000067805 */ /* 0x000fe4000001ff00 */
[----:B------:R1:W2:Y:S01]  /*03e0*/  LDC.64 R2, c[0x4][R0] ;  /* 0x0100000000027b82 */ /* 0x0002a20000000a00 */
[----:B0-----:R-:W-:Y:S02]  /*03f0*/  IMAD.U32 R4, RZ, RZ, UR4 ;  /* 0x00000004ff047e24 */ /* 0x001fe4000f8e00ff */
[----:B-1----:R-:W-:-:S07]  /*0400*/  IMAD.U32 R5, RZ, RZ, UR5 ;  /* 0x00000005ff057e24 */ /* 0x002fce000f8e00ff */
[----:B------:R-:W-:-:S07]  /*0410*/  LEPC R20, `(.L_x_6) ;  /* 0x000000001014794e */ /* 0x000fce0000000000 */
[----:B--2---:R-:W-:Y:S05]  /*0420*/  CALL.ABS.NOINC R2 ;  /* 0x0000000002007343 */ /* 0x004fea0003c00000 */
.L_x_6:
[----:B------:R-:W-:Y:S05]  /*0430*/  EXIT ;  /* 0x000000000000794d */ /* 0x000fea0003800000 */
.L_x_5:
[----:B------:R0:W-:Y:S01]  /*0440*/  ST.E desc[UR36][R6.64], R17 ;  /* 0x0000001106007985 */ /* 0x0001e2000c101924 */
[----:B------:R-:W1:Y:S01]  /*0450*/  LDC.64 R12, c[0x0][0x380] ;  /* 0x0000e000ff0c7b82 */ /* 0x000e620000000a00 */
[----:B------:R-:W-:Y:S02]  /*0460*/  BSSY B0, `(.L_x_7) ;  /* 0x000001e000007945 */ /* 0x000fe40003800000 */
[----:B------:R0:W-:Y:S02]  /*0470*/  ST.E.64 desc[UR36][R6.64+0x8], RZ ;  /* 0x000008ff06007985 */ /* 0x0001e4000c101b24 */
.L_x_13:
[----:B-1----:R-:W-:Y:S01]  /*0480*/  BSSY B1, `(.L_x_8) ;  /* 0x000000b000017945 */ /* 0x002fe20003800000 */
.L_x_10:
[----:B-12---:R-:W2:Y:S04]  /*0490*/  LDG.E.64 R8, desc[UR36][R12.64+0x8] ;  /* 0x000008240c087981 */ /* 0x006ea8000c1e1b00 */
[----:B--2---:R-:W2:Y:S01]  /*04a0*/  LD.E.64 R10, desc[UR36][R8.64+0x8] ;  /* 0x00000824080a7980 */ /* 0x004ea2000c101b00 */
[----:B------:R-:W-:Y:S05]  /*04b0*/  YIELD ;  /* 0x0000000000007946 */ /* 0x000fea0003800000 */
[----:B--2---:R-:W-:-:S04]  /*04c0*/  ISETP.NE.U32.AND P0, PT, R10, RZ, PT ;  /* 0x000000ff0a00720c */ /* 0x004fc80003f05070 */
[----:B------:R-:W-:-:S13]  /*04d0*/  ISETP.NE.AND.EX P0, PT, R11, RZ, PT, P0 ;  /* 0x000000ff0b00720c */ /* 0x000fda0003f05300 */
[----:B-----5:R-:W-:Y:S05]  /*04e0*/  @!P0 BRA `(.L_x_9) ;  /* 0x0000000000108947 */ /* 0x020fea0003800000 */
[----:B------:R-:W-:Y:S02]  /*04f0*/  IMAD.U32 R2, RZ, RZ, UR38 ;  /* 0x00000026ff027e24 */ /* 0x000fe4000f8e00ff */
[----:B------:R-:W-:-:S05]  /*0500*/  IMAD.U32 R3, RZ, RZ, UR39 ;  /* 0x00000027ff037e24 */ /* 0x000fca000f8e00ff */
[----:B------:R2:W5:Y:S01]  /*0510*/  ATOMG.E.CAS.64.STRONG.GPU PT, RZ, [R2], R8, R10 ;  /* 0x0000000802ff73a9 */ /* 0x00056200001ee50a */
[----:B------:R-:W-:Y:S05]  /*0520*/  BRA `(.L_x_10) ;  /* 0xfffffffc00d87947 */ /* 0x000fea000383ffff */
.L_x_9:
[----:B------:R-:W-:Y:S05]  /*0530*/  BSYNC B1 ;  /* 0x0000000000017941 */ /* 0x000fea0003800000 */
.L_x_8:
[----:B------:R-:W-:-:S06]  /*0540*/  CS2R R4, SRZ ;  /* 0x0000000000047805 */ /* 0x000fcc000001ff00 */
[----:B------:R1:W2:Y:S01]  /*0550*/  ATOM.E.CAS.64.STRONG.GPU P0, R4, [R8+0x8], R4, R6 ;  /* 0x000008040804738b */ /* 0x0002a2000010e506 */
[----:B------:R-:W-:Y:S01]  /*0560*/  BSSY.RECONVERGENT B1, `(.L_x_11) ;  /* 0x000000a000017945 */ /* 0x000fe20003800200 */
[----:B--2---:R-:W-:Y:S02]  /*0570*/  IMAD.MOV.U32 R10, RZ, RZ, R4 ;  /* 0x000000ffff0a7224 */ /* 0x004fe400078e0004 */
[----:B------:R-:W-:Y:S01]  /*0580*/  IMAD.MOV.U32 R11, RZ, RZ, R5 ;  /* 0x000000ffff0b7224 */ /* 0x000fe200078e0005 */
[----:B-1----:R-:W-:Y:S06]  /*0590*/  @P0 BRA `(.L_x_12) ;  /* 0x0000000000180947 */ /* 0x002fec0003800000 */
[----:B------:R-:W2:Y:S02]  /*05a0*/  LD.E.64 R10, [R8+0x8] ;  /* 0x00000008080a7980 */ /* 0x000ea40000100b00 */
[----:B--2---:R-:W-:-:S04]  /*05b0*/  ISETP.EQ.U32.AND P0, PT, R10, RZ, PT ;  /* 0x000000ff0a00720c */ /* 0x004fc80003f02070 */
[----:B------:R-:W-:-:S04]  /*05c0*/  ISETP.EQ.U32.AND.EX P0, PT, R11, RZ, PT, P0 ;  /* 0x000000ff0b00720c */ /* 0x000fc80003f02100 */
[----:B------:R-:W-:Y:S02]  /*05d0*/  SEL R2, R6, R10, P0 ;  /* 0x0000000a06027207 */ /* 0x000fe40000000000 */
[----:B------:R-:W-:-:S05]  /*05e0*/  SEL R3, R7, R11, P0 ;  /* 0x0000000b07037207 */ /* 0x000fca0000000000 */
[----:B------:R1:W-:Y:S02]  /*05f0*/  ST.E.64 [R8+0x8], R2 ;  /* 0x0000000808007385 */ /* 0x0003e40000100b02 */
.L_x_12:
[----:B------:R-:W-:Y:S05]  /*0600*/  BSYNC.RECONVERGENT B1 ;  /* 0x0000000000017941 */ /* 0x000fea0003800200 */
.L_x_11:
[----:B------:R-:W-:-:S04]  /*0610*/  ISETP.NE.U32.AND P0, PT, R10, RZ, PT ;  /* 0x000000ff0a00720c */ /* 0x000fc80003f05070 */
[----:B------:R-:W-:-:S13]  /*0620*/  ISETP.NE.AND.EX P0, PT, R11, RZ, PT, P0 ;  /* 0x000000ff0b00720c */ /* 0x000fda0003f05300 */
[----:B------:R-:W-:Y:S05]  /*0630*/  @P0 BRA `(.L_x_13) ;  /* 0xfffffffc00900947 */ /* 0x000fea000383ffff */
[----:B------:R-:W-:Y:S05]  /*0640*/  BSYNC B0 ;  /* 0x0000000000007941 */ /* 0x000fea0003800000 */
.L_x_7:
[----:B------:R-:W-:Y:S02]  /*0650*/  IMAD.MOV.U32 R4, RZ, RZ, R8 ;  /* 0x000000ffff047224 */ /* 0x000fe400078e0008 */
[----:B------:R-:W-:Y:S02]  /*0660*/  IMAD.MOV.U32 R5, RZ, RZ, R9 ;  /* 0x000000ffff057224 */ /* 0x000fe400078e0009 */
[----:B-1----:R-:W-:Y:S02]  /*0670*/  IMAD.U32 R2, RZ, RZ, UR38 ;  /* 0x00000026ff027e24 */ /* 0x002fe4000f8e00ff */
[----:B------:R-:W-:-:S05]  /*0680*/  IMAD.U32 R3, RZ, RZ, UR39 ;  /* 0x00000027ff037e24 */ /* 0x000fca000f8e00ff */
[----:B------:R-:W-:Y:S01]  /*0690*/  ATOMG.E.CAS.64.STRONG.GPU PT, RZ, [R2], R4, R6 ;  /* 0x0000000402ff73a9 */ /* 0x000fe200001ee506 */
[----:B------:R-:W-:Y:S05]  /*06a0*/  EXIT ;  /* 0x000000000000794d */ /* 0x000fea0003800000 */
.L_x_14:
[----:B------:R-:W-:-:S00]  /*06b0*/  BRA `(.L_x_14) ;  /* 0xfffffffc00fc7947 */ /* 0x000fc0000383ffff */
[----:B------:R-:W-:-:S00]  /*06c0*/  NOP ;  /* 0x0000000000007918 */ /* 0x000fc00000000000 */
        /* <DEDUP_REMOVED lines=11> */
.L_x_15:


//--------------------- .nv.global.init           --------------------------
	.section	.nv.global.init,"aw",@progbits
.nv.global.init:
	.type		$str,@object
	.size		$str,(.L_0 - $str)
$str:
        /*0000*/ 	.byte	0x5b, 0x45, 0x72, 0x72, 0x6f, 0x72, 0x5d, 0x4d, 0x61, 0x6c, 0x6c, 0x6f, 0x63, 0x20, 0x66, 0x61
        /*0010*/ 	.byte	0x69, 0x6c, 0x65, 0x64, 0x21, 0x0a, 0x00
.L_0:


//--------------------- .nv.shared.reserved.0     --------------------------
	.section	.nv.shared.reserved.0,"aw",@nobits
	.weak		__nv_reservedSMEM_offset_0_alias
	.size		__nv_reservedSMEM_offset_0_alias, 0, 64
	.other		__nv_reservedSMEM_offset_0_alias,@"STO_CUDA_RESERVED_SHARED STV_DEFAULT"
__nv_reservedSMEM_offset_0_alias:
	.zero		0
	.zero		64


//--------------------- .nv.constant0._Z7app_bfsP5queueP4node --------------------------
	.section	.nv.constant0._Z7app_bfsP5queueP4node,"a",@progbits
	.sectionflags	@""
	.align	4
.nv.constant0._Z7app_bfsP5queueP4node:
	.zero		912


//--------------------- SYMBOLS --------------------------

	.type		.nv.reservedSmem.offset0,@object
	.size		.nv.reservedSmem.offset0,0x4
	.type		malloc,@function
	.type		vprintf,@function
